//
// Generated by NVIDIA NVVM Compiler
//
// Compiler Build ID: CL-36424714
// Cuda compilation tools, release 13.0, V13.0.88
// Based on NVVM 20.0.0
//

.version 9.0
.target sm_100
.address_size 64

	// .globl	_Z7productPKdS0_Pdi
.global .attribute(.managed) .align 8 .b8 x[1024];
.global .attribute(.managed) .align 8 .b8 y[1024];
.global .attribute(.managed) .align 8 .b8 z[1024];

.visible .entry _Z7productPKdS0_Pdi(
	.param .u64 .ptr .align 1 _Z7productPKdS0_Pdi_param_0,
	.param .u64 .ptr .align 1 _Z7productPKdS0_Pdi_param_1,
	.param .u64 .ptr .align 1 _Z7productPKdS0_Pdi_param_2,
	.param .u32 _Z7productPKdS0_Pdi_param_3
)
{
	.reg .pred 	%p<2>;
	.reg .b32 	%r<6>;
	.reg .b64 	%rd<11>;
	.reg .b64 	%fd<4>;

	ld.param.u64 	%rd1, [_Z7productPKdS0_Pdi_param_0];
	ld.param.u64 	%rd2, [_Z7productPKdS0_Pdi_param_1];
	ld.param.u64 	%rd3, [_Z7productPKdS0_Pdi_param_2];
	ld.param.u32 	%r2, [_Z7productPKdS0_Pdi_param_3];
	mov.u32 	%r3, %ctaid.x;
	mov.u32 	%r4, %ntid.x;
	mov.u32 	%r5, %tid.x;
	mad.lo.s32 	%r1, %r3, %r4, %r5;
	setp.ge.s32 	%p1, %r1, %r2;
	@%p1 bra 	$L__BB0_2;
	cvta.to.global.u64 	%rd4, %rd1;
	cvta.to.global.u64 	%rd5, %rd2;
	cvta.to.global.u64 	%rd6, %rd3;
	mul.wide.s32 	%rd7, %r1, 8;
	add.s64 	%rd8, %rd4, %rd7;
	ld.global.f64 	%fd1, [%rd8];
	add.s64 	%rd9, %rd5, %rd7;
	ld.global.f64 	%fd2, [%rd9];
	mul.f64 	%fd3, %fd1, %fd2;
	add.s64 	%rd10, %rd6, %rd7;
	st.global.f64 	[%rd10], %fd3;
$L__BB0_2:
	ret;

}


// ===== COMPILED SASS (sm_100) =====

	.target	sm_100

	.elftype	@"ET_EXEC"


//--------------------- .note.nv.tkinfo           --------------------------
	.section	.note.nv.tkinfo,"",@"SHT_NOTE"
	.sectionflags	@"SHF_NOTE_NV_TKINFO"
	.tkinfo
        /*0018*/ 	.word	0x00000002
        /*0030*/ 	.string	""
        /*0030*/ 	.string	"ptxas"
        /*0030*/ 	.string	"Cuda compilation tools, release 13.0, V13.0.88"
        /*0030*/ 	.string	"Build cuda_13.0.r13.0/compiler.36424714_0"
        /*0030*/ 	.string	"-arch sm_100 -m 64 "



//--------------------- .note.nv.cuinfo           --------------------------
	.section	.note.nv.cuinfo,"",@"SHT_NOTE"
	.sectionflags	@"SHF_NOTE_NV_CUINFO"
        /*0018*/ 	.short	0x0002
        /*001a*/ 	.short	0x0064
        /*001c*/ 	.short	0x0082
	.zero		2


//--------------------- .nv.info                  --------------------------
	.section	.nv.info,"",@"SHT_CUDA_INFO"
	.align	4


	//----- nvinfo : EIATTR_REGCOUNT
	.align		4
        /*0000*/ 	.byte	0x04, 0x2f
        /*0002*/ 	.short	(.L_4 - .L_3)
	.align		4
.L_3:
        /*0004*/ 	.word	index@(_Z7productPKdS0_Pdi)
        /*0008*/ 	.word	0x0000000e


	//----- nvinfo : EIATTR_FRAME_SIZE
	.align		4
.L_4:
        /*000c*/ 	.byte	0x04, 0x11
        /*000e*/ 	.short	(.L_6 - .L_5)
	.align		4
.L_5:
        /*0010*/ 	.word	index@(_Z7productPKdS0_Pdi)
        /*0014*/ 	.word	0x00000000


	//----- nvinfo : EIATTR_MIN_STACK_SIZE
	.align		4
.L_6:
        /*0018*/ 	.byte	0x04, 0x12
        /*001a*/ 	.short	(.L_8 - .L_7)
	.align		4
.L_7:
        /*001c*/ 	.word	index@(_Z7productPKdS0_Pdi)
        /*0020*/ 	.word	0x00000000
.L_8:


//--------------------- .nv.compat                --------------------------
	.section	.nv.compat,"",@"SHT_CUDA_COMPAT_INFO"
	.align	4
        /*0000*/ 	.byte	0x02, 0x09, 0x00, 0x00, 0x02, 0x02, 0x01, 0x00, 0x02, 0x05, 0x05, 0x00, 0x03, 0x07, 0x01, 0x01
        /*0010*/ 	.byte	0x02, 0x03, 0x00, 0x00, 0x02, 0x06, 0x01, 0x00, 0x04, 0x0b, 0x08, 0x00, 0x01, 0x00, 0x00, 0x00
        /*0020*/ 	.byte	0x00, 0x00, 0x00, 0x00


//--------------------- .nv.info._Z7productPKdS0_Pdi --------------------------
	.section	.nv.info._Z7productPKdS0_Pdi,"",@"SHT_CUDA_INFO"
	.sectionflags	@""
	.align	4


	//----- nvinfo : EIATTR_CUDA_API_VERSION
	.align		4
        /*0000*/ 	.byte	0x04, 0x37
        /*0002*/ 	.short	(.L_10 - .L_9)
.L_9:
        /*0004*/ 	.word	0x00000082


	//----- nvinfo : EIATTR_KPARAM_INFO
	.align		4
.L_10:
        /*0008*/ 	.byte	0x04, 0x17
        /*000a*/ 	.short	(.L_12 - .L_11)
.L_11:
        /*000c*/ 	.word	0x00000000
        /*0010*/ 	.short	0x0003
        /*0012*/ 	.short	0x0018
        /*0014*/ 	.byte	0x00, 0xf0, 0x11, 0x00


	//----- nvinfo : EIATTR_KPARAM_INFO
	.align		4
.L_12:
        /*0018*/ 	.byte	0x04, 0x17
        /*001a*/ 	.short	(.L_14 - .L_13)
.L_13:
        /*001c*/ 	.word	0x00000000
        /*0020*/ 	.short	0x0002
        /*0022*/ 	.short	0x0010
        /*0024*/ 	.byte	0x00, 0xf5, 0x21, 0x00


	//----- nvinfo : EIATTR_KPARAM_INFO
	.align		4
.L_14:
        /*0028*/ 	.byte	0x04, 0x17
        /*002a*/ 	.short	(.L_16 - .L_15)
.L_15:
        /*002c*/ 	.word	0x00000000
        /*0030*/ 	.short	0x0001
        /*0032*/ 	.short	0x0008
        /*0034*/ 	.byte	0x00, 0xf5, 0x21, 0x00


	//----- nvinfo : EIATTR_KPARAM_INFO
	.align		4
.L_16:
        /*0038*/ 	.byte	0x04, 0x17
        /*003a*/ 	.short	(.L_18 - .L_17)
.L_17:
        /*003c*/ 	.word	0x00000000
        /*0040*/ 	.short	0x0000
        /*0042*/ 	.short	0x0000
        /*0044*/ 	.byte	0x00, 0xf5, 0x21, 0x00


	//----- nvinfo : EIATTR_SPARSE_MMA_MASK
	.align		4
.L_18:
        /*0048*/ 	.byte	0x03, 0x50
        /*004a*/ 	.short	0x0000


	//----- nvinfo : EIATTR_MAXREG_COUNT
	.align		4
        /*004c*/ 	.byte	0x03, 0x1b
        /*004e*/ 	.short	0x00ff


	//----- nvinfo : EIATTR_MERCURY_ISA_VERSION
	.align		4
        /*0050*/ 	.byte	0x03, 0x5f
        /*0052*/ 	.short	0x0101


	//----- nvinfo : EIATTR_VRC_CTA_INIT_COUNT
	.align		4
        /*0054*/ 	.byte	0x02, 0x4a
	.zero		1
	.zero		1


	//----- nvinfo : EIATTR_EXIT_INSTR_OFFSETS
	.align		4
        /*0058*/ 	.byte	0x04, 0x1c
        /*005a*/ 	.short	(.L_20 - .L_19)


	//   ....[0]....
.L_19:
        /*005c*/ 	.word	0x00000070


	//   ....[1]....
        /*0060*/ 	.word	0x00000130


	//----- nvinfo : EIATTR_CBANK_PARAM_SIZE
	.align		4
.L_20:
        /*0064*/ 	.byte	0x03, 0x19
        /*0066*/ 	.short	0x001c


	//----- nvinfo : EIATTR_PARAM_CBANK
	.align		4
        /*0068*/ 	.byte	0x04, 0x0a
        /*006a*/ 	.short	(.L_22 - .L_21)
	.align		4
.L_21:
        /*006c*/ 	.word	index@(.nv.constant0._Z7productPKdS0_Pdi)
        /*0070*/ 	.short	0x0380
        /*0072*/ 	.short	0x001c


	//----- nvinfo : EIATTR_SW_WAR
	.align		4
.L_22:
        /*0074*/ 	.byte	0x04, 0x36
        /*0076*/ 	.short	(.L_24 - .L_23)
.L_23:
        /*0078*/ 	.word	0x00000008
.L_24:


//--------------------- .nv.callgraph             --------------------------
	.section	.nv.callgraph,"",@"SHT_CUDA_CALLGRAPH"
	.align	4
	.sectionentsize	8
	.align		4
        /*0000*/ 	.word	0x00000000
	.align		4
        /*0004*/ 	.word	0xffffffff
	.align		4
        /*0008*/ 	.word	0x00000000
	.align		4
        /*000c*/ 	.word	0xfffffffe
	.align		4
        /*0010*/ 	.word	0x00000000
	.align		4
        /*0014*/ 	.word	0xfffffffd
	.align		4
        /*0018*/ 	.word	0x00000000
	.align		4
        /*001c*/ 	.word	0xfffffffc


//--------------------- .nv.constant4             --------------------------
	.section	.nv.constant4,"a",@progbits
	.align	8
	.align		8
.nv.constant4:
        /*0000*/ 	.dword	x
	.align		8
        /*0008*/ 	.dword	y
	.align		8
        /*0010*/ 	.dword	z


//--------------------- .text._Z7productPKdS0_Pdi --------------------------
	.section	.text._Z7productPKdS0_Pdi,"ax",@progbits
	.align	128
        .global         _Z7productPKdS0_Pdi
        .type           _Z7productPKdS0_Pdi,@function
        .size           _Z7productPKdS0_Pdi,(.L_x_1 - _Z7productPKdS0_Pdi)
        .other          _Z7productPKdS0_Pdi,@"STO_CUDA_ENTRY STV_DEFAULT"
_Z7productPKdS0_Pdi:
.text._Z7productPKdS0_Pdi:
[----:B------:R-:W-:Y:S01]  /*0000*/  LDC R1, c[0x0][0x37c] ;  /* 0x0000df00ff017b82 */ /* 0x000fe20000000800 */
[----:B------:R-:W0:Y:S07]  /*0010*/  S2R R0, SR_TID.X ;  /* 0x0000000000007919 */ /* 0x000e2e0000002100 */
[----:B------:R-:W0:Y:S01]  /*0020*/  S2UR UR4, SR_CTAID.X ;  /* 0x00000000000479c3 */ /* 0x000e220000002500 */
[----:B------:R-:W1:Y:S07]  /*0030*/  LDCU UR5, c[0x0][0x398] ;  /* 0x00007300ff0577ac */ /* 0x000e6e0008000800 */
[----:B------:R-:W0:Y:S02]  /*0040*/  LDC R11, c[0x0][0x360] ;  /* 0x0000d800ff0b7b82 */ /* 0x000e240000000800 */
[----:B0-----:R-:W-:-:S05]  /*0050*/  IMAD R11, R11, UR4, R0 ;  /* 0x000000040b0b7c24 */ /* 0x001fca000f8e0200 */
[----:B-1----:R-:W-:-:S13]  /*0060*/  ISETP.GE.AND P0, PT, R11, UR5, PT ;  /* 0x000000050b007c0c */ /* 0x002fda000bf06270 */
[----:B------:R-:W-:Y:S05]  /*0070*/  @P0 EXIT ;  /* 0x000000000000094d */ /* 0x000fea0003800000 */
[----:B------:R-:W0:Y:S01]  /*0080*/  LDC.64 R2, c[0x0][0x380] ;  /* 0x0000e000ff027b82 */ /* 0x000e220000000a00 */
[----:B------:R-:W1:Y:S07]  /*0090*/  LDCU.64 UR4, c[0x0][0x358] ;  /* 0x00006b00ff0477ac */ /* 0x000e6e0008000a00 */
[----:B------:R-:W2:Y:S08]  /*00a0*/  LDC.64 R4, c[0x0][0x388] ;  /* 0x0000e200ff047b82 */ /* 0x000eb00000000a00 */
[----:B------:R-:W3:Y:S01]  /*00b0*/  LDC.64 R8, c[0x0][0x390] ;  /* 0x0000e400ff087b82 */ /* 0x000ee20000000a00 */
[----:B0-----:R-:W-:-:S06]  /*00c0*/  IMAD.WIDE R2, R11, 0x8, R2 ;  /* 0x000000080b027825 */ /* 0x001fcc00078e0202 */
[----:B-1----:R-:W4:Y:S01]  /*00d0*/  LDG.E.64 R2, desc[UR4][R2.64] ;  /* 0x0000000402027981 */ /* 0x002f22000c1e1b00 */
[----:B--2---:R-:W-:-:S06]  /*00e0*/  IMAD.WIDE R4, R11, 0x8, R4 ;  /* 0x000000080b047825 */ /* 0x004fcc00078e0204 */
[----:B------:R-:W4:Y:S01]  /*00f0*/  LDG.E.64 R4, desc[UR4][R4.64] ;  /* 0x0000000404047981 */ /* 0x000f22000c1e1b00 */
[----:B---3--:R-:W-:Y:S01]  /*0100*/  IMAD.WIDE R8, R11, 0x8, R8 ;  /* 0x000000080b087825 */ /* 0x008fe200078e0208 */
[----:B----4-:R-:W-:-:S07]  /*0110*/  DMUL R6, R2, R4 ;  /* 0x0000000402067228 */ /* 0x010fce0000000000 */
[----:B------:R-:W-:Y:S01]  /*0120*/  STG.E.64 desc[UR4][R8.64], R6 ;  /* 0x0000000608007986 */ /* 0x000fe2000c101b04 */
[----:B------:R-:W-:Y:S05]  /*0130*/  EXIT ;  /* 0x000000000000794d */ /* 0x000fea0003800000 */
.L_x_0:
[----:B------:R-:W-:-:S00]  /*0140*/  BRA `(.L_x_0) ;  /* 0xfffffffc00fc7947 */ /* 0x000fc0000383ffff */
[----:B------:R-:W-:-:S00]  /*0150*/  NOP ;  /* 0x0000000000007918 */ /* 0x000fc00000000000 */
        /* <DEDUP_REMOVED lines=10> */
.L_x_1:


//--------------------- .nv.shared.reserved.0     --------------------------
	.section	.nv.shared.reserved.0,"aw",@nobits
	.weak		__nv_reservedSMEM_offset_0_alias
	.size		__nv_reservedSMEM_offset_0_alias, 0, 64
	.other		__nv_reservedSMEM_offset_0_alias,@"STO_CUDA_RESERVED_SHARED STV_DEFAULT"
__nv_reservedSMEM_offset_0_alias:
	.zero		0
	.zero		64


//--------------------- .nv.global                --------------------------
	.section	.nv.global,"aw",@nobits
	.align	8
.nv.global:
	.type		z,@object
	.size		z,(x - z)
	.other		z,@"STV_DEFAULT STO_CUDA_MANAGED"
z:
	.zero		1024
	.type		x,@object
	.size		x,(y - x)
	.other		x,@"STV_DEFAULT STO_CUDA_MANAGED"
x:
	.zero		1024
	.type		y,@object
	.size		y,(.L_1 - y)
	.other		y,@"STV_DEFAULT STO_CUDA_MANAGED"
y:
	.zero		1024
.L_1:


//--------------------- .nv.constant0._Z7productPKdS0_Pdi --------------------------
	.section	.nv.constant0._Z7productPKdS0_Pdi,"a",@progbits
	.sectionflags	@""
	.align	4
.nv.constant0._Z7productPKdS0_Pdi:
	.zero		924


//--------------------- SYMBOLS --------------------------

	.type		.nv.reservedSmem.offset0,@object
	.size		.nv.reservedSmem.offset0,0x4
